//
// Generated by NVIDIA NVVM Compiler
//
// Compiler Build ID: CL-36424714
// Cuda compilation tools, release 13.0, V13.0.88
// Based on NVVM 20.0.0
//

.version 9.0
.target sm_100
.address_size 64

	// .globl	_Z19new_atomic_add_testPi

.visible .entry _Z19new_atomic_add_testPi(
	.param .u64 .ptr .align 1 _Z19new_atomic_add_testPi_param_0
)
{
	.reg .pred 	%p<5>;
	.reg .b32 	%r<8>;
	.reg .b64 	%rd<3>;

	ld.param.u64 	%rd2, [_Z19new_atomic_add_testPi_param_0];
	cvta.to.global.u64 	%rd1, %rd2;
	ld.global.u32 	%r4, [%rd1];
	add.s32 	%r5, %r4, 1;
	atom.relaxed.global.cas.b32 	%r7, [%rd1], %r4, %r5;
	setp.eq.s32 	%p1, %r7, %r4;
	@%p1 bra 	$L__BB0_2;
$L__BB0_1:
	add.s32 	%r6, %r7, 1;
	atom.relaxed.global.cas.b32 	%r3, [%rd1], %r7, %r6;
	setp.ne.s32 	%p4, %r3, %r7;
	mov.u32 	%r7, %r3;
	@%p4 bra 	$L__BB0_1;
$L__BB0_2:
	ret;

}


// ===== COMPILED SASS (sm_100) =====

	.target	sm_100

	.elftype	@"ET_EXEC"


//--------------------- .note.nv.tkinfo           --------------------------
	.section	.note.nv.tkinfo,"",@"SHT_NOTE"
	.sectionflags	@"SHF_NOTE_NV_TKINFO"
	.tkinfo
        /*0018*/ 	.word	0x00000002
        /*0030*/ 	.string	""
        /*0030*/ 	.string	"ptxas"
        /*0030*/ 	.string	"Cuda compilation tools, release 13.0, V13.0.88"
        /*0030*/ 	.string	"Build cuda_13.0.r13.0/compiler.36424714_0"
        /*0030*/ 	.string	"-arch sm_100 -m 64 "



//--------------------- .note.nv.cuinfo           --------------------------
	.section	.note.nv.cuinfo,"",@"SHT_NOTE"
	.sectionflags	@"SHF_NOTE_NV_CUINFO"
        /*0018*/ 	.short	0x0002
        /*001a*/ 	.short	0x0064
        /*001c*/ 	.short	0x0082
	.zero		2


//--------------------- .nv.info                  --------------------------
	.section	.nv.info,"",@"SHT_CUDA_INFO"
	.align	4


	//----- nvinfo : EIATTR_REGCOUNT
	.align		4
        /*0000*/ 	.byte	0x04, 0x2f
        /*0002*/ 	.short	(.L_1 - .L_0)
	.align		4
.L_0:
        /*0004*/ 	.word	index@(_Z19new_atomic_add_testPi)
        /*0008*/ 	.word	0x00000008


	//----- nvinfo : EIATTR_FRAME_SIZE
	.align		4
.L_1:
        /*000c*/ 	.byte	0x04, 0x11
        /*000e*/ 	.short	(.L_3 - .L_2)
	.align		4
.L_2:
        /*0010*/ 	.word	index@(_Z19new_atomic_add_testPi)
        /*0014*/ 	.word	0x00000000


	//----- nvinfo : EIATTR_MIN_STACK_SIZE
	.align		4
.L_3:
        /*0018*/ 	.byte	0x04, 0x12
        /*001a*/ 	.short	(.L_5 - .L_4)
	.align		4
.L_4:
        /*001c*/ 	.word	index@(_Z19new_atomic_add_testPi)
        /*0020*/ 	.word	0x00000000
.L_5:


//--------------------- .nv.compat                --------------------------
	.section	.nv.compat,"",@"SHT_CUDA_COMPAT_INFO"
	.align	4
        /*0000*/ 	.byte	0x02, 0x09, 0x00, 0x00, 0x02, 0x02, 0x01, 0x00, 0x02, 0x05, 0x05, 0x00, 0x03, 0x07, 0x01, 0x01
        /*0010*/ 	.byte	0x02, 0x03, 0x00, 0x00, 0x02, 0x06, 0x01, 0x00, 0x04, 0x0b, 0x08, 0x00, 0x09, 0x00, 0x00, 0x00
        /*0020*/ 	.byte	0x00, 0x00, 0x00, 0x00


//--------------------- .nv.info._Z19new_atomic_add_testPi --------------------------
	.section	.nv.info._Z19new_atomic_add_testPi,"",@"SHT_CUDA_INFO"
	.sectionflags	@""
	.align	4


	//----- nvinfo : EIATTR_CUDA_API_VERSION
	.align		4
        /*0000*/ 	.byte	0x04, 0x37
        /*0002*/ 	.short	(.L_7 - .L_6)
.L_6:
        /*0004*/ 	.word	0x00000082


	//----- nvinfo : EIATTR_KPARAM_INFO
	.align		4
.L_7:
        /*0008*/ 	.byte	0x04, 0x17
        /*000a*/ 	.short	(.L_9 - .L_8)
.L_8:
        /*000c*/ 	.word	0x00000000
        /*0010*/ 	.short	0x0000
        /*0012*/ 	.short	0x0000
        /*0014*/ 	.byte	0x00, 0xf5, 0x21, 0x00


	//----- nvinfo : EIATTR_SPARSE_MMA_MASK
	.align		4
.L_9:
        /*0018*/ 	.byte	0x03, 0x50
        /*001a*/ 	.short	0x0000


	//----- nvinfo : EIATTR_MAXREG_COUNT
	.align		4
        /*001c*/ 	.byte	0x03, 0x1b
        /*001e*/ 	.short	0x00ff


	//----- nvinfo : EIATTR_MERCURY_ISA_VERSION
	.align		4
        /*0020*/ 	.byte	0x03, 0x5f
        /*0022*/ 	.short	0x0101


	//----- nvinfo : EIATTR_VRC_CTA_INIT_COUNT
	.align		4
        /*0024*/ 	.byte	0x02, 0x4a
	.zero		1
	.zero		1


	//----- nvinfo : EIATTR_EXIT_INSTR_OFFSETS
	.align		4
        /*0028*/ 	.byte	0x04, 0x1c
        /*002a*/ 	.short	(.L_11 - .L_10)


	//   ....[0]....
.L_10:
        /*002c*/ 	.word	0x00000070


	//   ....[1]....
        /*0030*/ 	.word	0x000000f0


	//----- nvinfo : EIATTR_CRS_STACK_SIZE
	.align		4
.L_11:
        /*0034*/ 	.byte	0x04, 0x1e
        /*0036*/ 	.short	(.L_13 - .L_12)
.L_12:
        /*0038*/ 	.word	0x00000000


	//----- nvinfo : EIATTR_CBANK_PARAM_SIZE
	.align		4
.L_13:
        /*003c*/ 	.byte	0x03, 0x19
        /*003e*/ 	.short	0x0008


	//----- nvinfo : EIATTR_PARAM_CBANK
	.align		4
        /*0040*/ 	.byte	0x04, 0x0a
        /*0042*/ 	.short	(.L_15 - .L_14)
	.align		4
.L_14:
        /*0044*/ 	.word	index@(.nv.constant0._Z19new_atomic_add_testPi)
        /*0048*/ 	.short	0x0380
        /*004a*/ 	.short	0x0008


	//----- nvinfo : EIATTR_SW_WAR
	.align		4
.L_15:
        /*004c*/ 	.byte	0x04, 0x36
        /*004e*/ 	.short	(.L_17 - .L_16)
.L_16:
        /*0050*/ 	.word	0x00000008
.L_17:


//--------------------- .nv.callgraph             --------------------------
	.section	.nv.callgraph,"",@"SHT_CUDA_CALLGRAPH"
	.align	4
	.sectionentsize	8
	.align		4
        /*0000*/ 	.word	0x00000000
	.align		4
        /*0004*/ 	.word	0xffffffff
	.align		4
        /*0008*/ 	.word	0x00000000
	.align		4
        /*000c*/ 	.word	0xfffffffe
	.align		4
        /*0010*/ 	.word	0x00000000
	.align		4
        /*0014*/ 	.word	0xfffffffd
	.align		4
        /*0018*/ 	.word	0x00000000
	.align		4
        /*001c*/ 	.word	0xfffffffc


//--------------------- .text._Z19new_atomic_add_testPi --------------------------
	.section	.text._Z19new_atomic_add_testPi,"ax",@progbits
	.align	128
        .global         _Z19new_atomic_add_testPi
        .type           _Z19new_atomic_add_testPi,@function
        .size           _Z19new_atomic_add_testPi,(.L_x_2 - _Z19new_atomic_add_testPi)
        .other          _Z19new_atomic_add_testPi,@"STO_CUDA_ENTRY STV_DEFAULT"
_Z19new_atomic_add_testPi:
.text._Z19new_atomic_add_testPi:
[----:B------:R-:W-:Y:S08]  /*0000*/  LDC R1, c[0x0][0x37c] ;  /* 0x0000df00ff017b82 */ /* 0x000ff00000000800 */
[----:B------:R-:W0:Y:S01]  /*0010*/  LDC.64 R2, c[0x0][0x380] ;  /* 0x0000e000ff027b82 */ /* 0x000e220000000a00 */
[----:B------:R-:W0:Y:S02]  /*0020*/  LDCU.64 UR4, c[0x0][0x358] ;  /* 0x00006b00ff0477ac */ /* 0x000e240008000a00 */
[----:B0-----:R-:W2:Y:S02]  /*0030*/  LDG.E R4, desc[UR4][R2.64] ;  /* 0x0000000402047981 */ /* 0x001ea4000c1e1900 */
[----:B--2---:R-:W-:-:S06]  /*0040*/  VIADD R5, R4, 0x1 ;  /* 0x0000000104057836 */ /* 0x004fcc0000000000 */
[----:B------:R-:W2:Y:S02]  /*0050*/  ATOMG.E.CAS.STRONG.GPU PT, R5, [R2], R4, R5 ;  /* 0x00000004020573a9 */ /* 0x000ea400001ee105 */
[----:B--2---:R-:W-:-:S13]  /*0060*/  ISETP.NE.AND P0, PT, R5, R4, PT ;  /* 0x000000040500720c */ /* 0x004fda0003f05270 */
[----:B------:R-:W-:Y:S05]  /*0070*/  @!P0 EXIT ;  /* 0x000000000000894d */ /* 0x000fea0003800000 */
[----:B------:R-:W-:-:S07]  /*0080*/  IMAD.MOV.U32 R4, RZ, RZ, R5 ;  /* 0x000000ffff047224 */ /* 0x000fce00078e0005 */
.L_x_0:
[----:B------:R-:W-:Y:S01]  /*0090*/  IADD3 R5, PT, PT, R4, 0x1, RZ ;  /* 0x0000000104057810 */ /* 0x000fe20007ffe0ff */
[----:B------:R-:W-:Y:S05]  /*00a0*/  YIELD ;  /* 0x0000000000007946 */ /* 0x000fea0003800000 */
[----:B------:R-:W2:Y:S02]  /*00b0*/  ATOMG.E.CAS.STRONG.GPU PT, R5, [R2], R4, R5 ;  /* 0x00000004020573a9 */ /* 0x000ea400001ee105 */
[----:B--2---:R-:W-:Y:S01]  /*00c0*/  ISETP.NE.AND P0, PT, R5, R4, PT ;  /* 0x000000040500720c */ /* 0x004fe20003f05270 */
[----:B------:R-:W-:-:S12]  /*00d0*/  IMAD.MOV.U32 R4, RZ, RZ, R5 ;  /* 0x000000ffff047224 */ /* 0x000fd800078e0005 */
[----:B------:R-:W-:Y:S05]  /*00e0*/  @P0 BRA `(.L_x_0) ;  /* 0xfffffffc00e80947 */ /* 0x000fea000383ffff */
[----:B------:R-:W-:Y:S05]  /*00f0*/  EXIT ;  /* 0x000000000000794d */ /* 0x000fea0003800000 */
.L_x_1:
[----:B------:R-:W-:-:S00]  /*0100*/  BRA `(.L_x_1) ;  /* 0xfffffffc00fc7947 */ /* 0x000fc0000383ffff */
[----:B------:R-:W-:-:S00]  /*0110*/  NOP ;  /* 0x0000000000007918 */ /* 0x000fc00000000000 */
        /* <DEDUP_REMOVED lines=14> */
.L_x_2:


//--------------------- .nv.shared.reserved.0     --------------------------
	.section	.nv.shared.reserved.0,"aw",@nobits
	.weak		__nv_reservedSMEM_offset_0_alias
	.size		__nv_reservedSMEM_offset_0_alias, 0, 64
	.other		__nv_reservedSMEM_offset_0_alias,@"STO_CUDA_RESERVED_SHARED STV_DEFAULT"
__nv_reservedSMEM_offset_0_alias:
	.zero		0
	.zero		64


//--------------------- .nv.constant0._Z19new_atomic_add_testPi --------------------------
	.section	.nv.constant0._Z19new_atomic_add_testPi,"a",@progbits
	.sectionflags	@""
	.align	4
.nv.constant0._Z19new_atomic_add_testPi:
	.zero		904


//--------------------- SYMBOLS --------------------------

	.type		.nv.reservedSmem.offset0,@object
	.size		.nv.reservedSmem.offset0,0x4
